//
// Generated by NVIDIA NVVM Compiler
//
// Compiler Build ID: CL-36424714
// Cuda compilation tools, release 13.0, V13.0.88
// Based on NVVM 20.0.0
//

.version 9.0
.target sm_100
.address_size 64

	// .globl	_Z16check_num_kernelyPy
.const .align 4 .b8 prog[64] = {2, 0, 0, 0, 4, 0, 0, 0, 1, 0, 0, 0, 5, 0, 0, 0, 7, 0, 0, 0, 5, 0, 0, 0, 1, 0, 0, 0, 6, 0, 0, 0, 0, 0, 0, 0, 3, 0, 0, 0, 4, 0, 0, 0, 6, 0, 0, 0, 5, 0, 0, 0, 5, 0, 0, 0, 3};

.visible .entry _Z16check_num_kernelyPy(
	.param .u64 _Z16check_num_kernelyPy_param_0,
	.param .u64 .ptr .align 1 _Z16check_num_kernelyPy_param_1
)
{
	.reg .pred 	%p<49>;
	.reg .b32 	%r<53>;
	.reg .b64 	%rd<103>;

	ld.param.u64 	%rd3, [_Z16check_num_kernelyPy_param_0];
	ld.param.u64 	%rd2, [_Z16check_num_kernelyPy_param_1];
	mov.u32 	%r1, %ctaid.x;
	mov.u32 	%r2, %ntid.x;
	mul.lo.s32 	%r3, %r1, %r2;
	cvt.u64.u32 	%rd4, %r3;
	mov.u32 	%r4, %tid.x;
	cvt.u64.u32 	%rd5, %r4;
	add.s64 	%rd6, %rd4, %rd5;
	add.s64 	%rd1, %rd6, %rd3;
	cvt.u32.u64 	%r5, %rd1;
	and.b32  	%r6, %r5, 7;
	xor.b32  	%r7, %r6, 5;
	shr.u64 	%rd7, %rd1, %r7;
	xor.b64  	%rd8, %rd7, %rd1;
	and.b64  	%rd9, %rd8, 7;
	ld.const.s32 	%rd10, [prog];
	xor.b64  	%rd11, %rd9, %rd10;
	setp.ne.s64 	%p1, %rd11, 3;
	setp.lt.u64 	%p2, %rd1, 8;
	or.pred  	%p3, %p1, %p2;
	@%p3 bra 	$L__BB0_17;
	shr.u64 	%rd12, %rd1, 3;
	cvt.u32.u64 	%r8, %rd12;
	and.b32  	%r9, %r8, 7;
	xor.b32  	%r10, %r9, 5;
	shr.u64 	%rd13, %rd12, %r10;
	xor.b64  	%rd14, %rd13, %rd12;
	and.b64  	%rd15, %rd14, 7;
	ld.const.s32 	%rd16, [prog+4];
	xor.b64  	%rd17, %rd15, %rd16;
	setp.ne.s64 	%p4, %rd17, 3;
	setp.lt.u64 	%p5, %rd1, 64;
	or.pred  	%p6, %p4, %p5;
	@%p6 bra 	$L__BB0_17;
	shr.u64 	%rd18, %rd1, 6;
	cvt.u32.u64 	%r11, %rd18;
	and.b32  	%r12, %r11, 7;
	xor.b32  	%r13, %r12, 5;
	shr.u64 	%rd19, %rd18, %r13;
	xor.b64  	%rd20, %rd19, %rd18;
	and.b64  	%rd21, %rd20, 7;
	ld.const.s32 	%rd22, [prog+8];
	xor.b64  	%rd23, %rd21, %rd22;
	setp.ne.s64 	%p7, %rd23, 3;
	setp.lt.u64 	%p8, %rd1, 512;
	or.pred  	%p9, %p7, %p8;
	@%p9 bra 	$L__BB0_17;
	shr.u64 	%rd24, %rd1, 9;
	cvt.u32.u64 	%r14, %rd24;
	and.b32  	%r15, %r14, 7;
	xor.b32  	%r16, %r15, 5;
	shr.u64 	%rd25, %rd24, %r16;
	xor.b64  	%rd26, %rd25, %rd24;
	and.b64  	%rd27, %rd26, 7;
	ld.const.s32 	%rd28, [prog+12];
	xor.b64  	%rd29, %rd27, %rd28;
	setp.ne.s64 	%p10, %rd29, 3;
	setp.lt.u64 	%p11, %rd1, 4096;
	or.pred  	%p12, %p10, %p11;
	@%p12 bra 	$L__BB0_17;
	shr.u64 	%rd30, %rd1, 12;
	cvt.u32.u64 	%r17, %rd30;
	and.b32  	%r18, %r17, 7;
	xor.b32  	%r19, %r18, 5;
	shr.u64 	%rd31, %rd30, %r19;
	xor.b64  	%rd32, %rd31, %rd30;
	and.b64  	%rd33, %rd32, 7;
	ld.const.s32 	%rd34, [prog+16];
	xor.b64  	%rd35, %rd33, %rd34;
	setp.ne.s64 	%p13, %rd35, 3;
	setp.lt.u64 	%p14, %rd1, 32768;
	or.pred  	%p15, %p13, %p14;
	@%p15 bra 	$L__BB0_17;
	shr.u64 	%rd36, %rd1, 15;
	cvt.u32.u64 	%r20, %rd36;
	and.b32  	%r21, %r20, 7;
	xor.b32  	%r22, %r21, 5;
	shr.u64 	%rd37, %rd36, %r22;
	xor.b64  	%rd38, %rd37, %rd36;
	and.b64  	%rd39, %rd38, 7;
	ld.const.s32 	%rd40, [prog+20];
	xor.b64  	%rd41, %rd39, %rd40;
	setp.ne.s64 	%p16, %rd41, 3;
	setp.lt.u64 	%p17, %rd1, 262144;
	or.pred  	%p18, %p16, %p17;
	@%p18 bra 	$L__BB0_17;
	shr.u64 	%rd42, %rd1, 18;
	cvt.u32.u64 	%r23, %rd42;
	and.b32  	%r24, %r23, 7;
	xor.b32  	%r25, %r24, 5;
	shr.u64 	%rd43, %rd42, %r25;
	xor.b64  	%rd44, %rd43, %rd42;
	and.b64  	%rd45, %rd44, 7;
	ld.const.s32 	%rd46, [prog+24];
	xor.b64  	%rd47, %rd45, %rd46;
	setp.ne.s64 	%p19, %rd47, 3;
	setp.lt.u64 	%p20, %rd1, 2097152;
	or.pred  	%p21, %p19, %p20;
	@%p21 bra 	$L__BB0_17;
	shr.u64 	%rd48, %rd1, 21;
	cvt.u32.u64 	%r26, %rd48;
	and.b32  	%r27, %r26, 7;
	xor.b32  	%r28, %r27, 5;
	shr.u64 	%rd49, %rd48, %r28;
	xor.b64  	%rd50, %rd49, %rd48;
	and.b64  	%rd51, %rd50, 7;
	ld.const.s32 	%rd52, [prog+28];
	xor.b64  	%rd53, %rd51, %rd52;
	setp.ne.s64 	%p22, %rd53, 3;
	setp.lt.u64 	%p23, %rd1, 16777216;
	or.pred  	%p24, %p22, %p23;
	@%p24 bra 	$L__BB0_17;
	shr.u64 	%rd54, %rd1, 24;
	cvt.u32.u64 	%r29, %rd54;
	and.b32  	%r30, %r29, 7;
	xor.b32  	%r31, %r30, 5;
	shr.u64 	%rd55, %rd54, %r31;
	xor.b64  	%rd56, %rd55, %rd54;
	and.b64  	%rd57, %rd56, 7;
	ld.const.s32 	%rd58, [prog+32];
	xor.b64  	%rd59, %rd57, %rd58;
	setp.ne.s64 	%p25, %rd59, 3;
	setp.lt.u64 	%p26, %rd1, 134217728;
	or.pred  	%p27, %p25, %p26;
	@%p27 bra 	$L__BB0_17;
	shr.u64 	%rd60, %rd1, 27;
	cvt.u32.u64 	%r32, %rd60;
	and.b32  	%r33, %r32, 7;
	xor.b32  	%r34, %r33, 5;
	shr.u64 	%rd61, %rd60, %r34;
	xor.b64  	%rd62, %rd61, %rd60;
	and.b64  	%rd63, %rd62, 7;
	ld.const.s32 	%rd64, [prog+36];
	xor.b64  	%rd65, %rd63, %rd64;
	setp.ne.s64 	%p28, %rd65, 3;
	setp.lt.u64 	%p29, %rd1, 1073741824;
	or.pred  	%p30, %p28, %p29;
	@%p30 bra 	$L__BB0_17;
	shr.u64 	%rd66, %rd1, 30;
	cvt.u32.u64 	%r35, %rd66;
	and.b32  	%r36, %r35, 7;
	xor.b32  	%r37, %r36, 5;
	shr.u64 	%rd67, %rd66, %r37;
	xor.b64  	%rd68, %rd67, %rd66;
	and.b64  	%rd69, %rd68, 7;
	ld.const.s32 	%rd70, [prog+40];
	xor.b64  	%rd71, %rd69, %rd70;
	setp.ne.s64 	%p31, %rd71, 3;
	setp.lt.u64 	%p32, %rd1, 8589934592;
	or.pred  	%p33, %p31, %p32;
	@%p33 bra 	$L__BB0_17;
	shr.u64 	%rd72, %rd1, 33;
	cvt.u32.u64 	%r38, %rd72;
	and.b32  	%r39, %r38, 7;
	xor.b32  	%r40, %r39, 5;
	shr.u64 	%rd73, %rd72, %r40;
	xor.b64  	%rd74, %rd73, %rd72;
	and.b64  	%rd75, %rd74, 7;
	ld.const.s32 	%rd76, [prog+44];
	xor.b64  	%rd77, %rd75, %rd76;
	setp.ne.s64 	%p34, %rd77, 3;
	setp.lt.u64 	%p35, %rd1, 68719476736;
	or.pred  	%p36, %p34, %p35;
	@%p36 bra 	$L__BB0_17;
	shr.u64 	%rd78, %rd1, 36;
	cvt.u32.u64 	%r41, %rd78;
	and.b32  	%r42, %r41, 7;
	xor.b32  	%r43, %r42, 5;
	shr.u64 	%rd79, %rd78, %r43;
	xor.b64  	%rd80, %rd79, %rd78;
	and.b64  	%rd81, %rd80, 7;
	ld.const.s32 	%rd82, [prog+48];
	xor.b64  	%rd83, %rd81, %rd82;
	setp.ne.s64 	%p37, %rd83, 3;
	setp.lt.u64 	%p38, %rd1, 549755813888;
	or.pred  	%p39, %p37, %p38;
	@%p39 bra 	$L__BB0_17;
	shr.u64 	%rd84, %rd1, 39;
	cvt.u32.u64 	%r44, %rd84;
	and.b32  	%r45, %r44, 7;
	xor.b32  	%r46, %r45, 5;
	shr.u64 	%rd85, %rd84, %r46;
	xor.b64  	%rd86, %rd85, %rd84;
	and.b64  	%rd87, %rd86, 7;
	ld.const.s32 	%rd88, [prog+52];
	xor.b64  	%rd89, %rd87, %rd88;
	setp.ne.s64 	%p40, %rd89, 3;
	setp.lt.u64 	%p41, %rd1, 4398046511104;
	or.pred  	%p42, %p40, %p41;
	@%p42 bra 	$L__BB0_17;
	shr.u64 	%rd90, %rd1, 42;
	cvt.u32.u64 	%r47, %rd90;
	and.b32  	%r48, %r47, 7;
	xor.b32  	%r49, %r48, 5;
	shr.u64 	%rd91, %rd90, %r49;
	xor.b64  	%rd92, %rd91, %rd90;
	and.b64  	%rd93, %rd92, 7;
	ld.const.s32 	%rd94, [prog+56];
	xor.b64  	%rd95, %rd93, %rd94;
	setp.ne.s64 	%p43, %rd95, 3;
	setp.lt.u64 	%p44, %rd1, 35184372088832;
	or.pred  	%p45, %p43, %p44;
	@%p45 bra 	$L__BB0_17;
	shr.u64 	%rd96, %rd1, 45;
	cvt.u32.u64 	%r50, %rd96;
	and.b32  	%r51, %r50, 7;
	xor.b32  	%r52, %r51, 5;
	shr.u64 	%rd97, %rd96, %r52;
	xor.b64  	%rd98, %rd97, %rd96;
	and.b64  	%rd99, %rd98, 7;
	ld.const.s32 	%rd100, [prog+60];
	xor.b64  	%rd101, %rd99, %rd100;
	setp.eq.s64 	%p46, %rd101, 3;
	setp.gt.u64 	%p47, %rd1, 281474976710655;
	and.pred  	%p48, %p46, %p47;
	@%p48 bra 	$L__BB0_17;
	cvta.to.global.u64 	%rd102, %rd2;
	st.global.u64 	[%rd102], %rd1;
$L__BB0_17:
	ret;

}


// ===== COMPILED SASS (sm_100) =====

	.target	sm_100

	.elftype	@"ET_EXEC"


//--------------------- .note.nv.tkinfo           --------------------------
	.section	.note.nv.tkinfo,"",@"SHT_NOTE"
	.sectionflags	@"SHF_NOTE_NV_TKINFO"
	.tkinfo
        /*0018*/ 	.word	0x00000002
        /*0030*/ 	.string	""
        /*0030*/ 	.string	"ptxas"
        /*0030*/ 	.string	"Cuda compilation tools, release 13.0, V13.0.88"
        /*0030*/ 	.string	"Build cuda_13.0.r13.0/compiler.36424714_0"
        /*0030*/ 	.string	"-arch sm_100 -m 64 "



//--------------------- .note.nv.cuinfo           --------------------------
	.section	.note.nv.cuinfo,"",@"SHT_NOTE"
	.sectionflags	@"SHF_NOTE_NV_CUINFO"
        /*0018*/ 	.short	0x0002
        /*001a*/ 	.short	0x0064
        /*001c*/ 	.short	0x0082
	.zero		2


//--------------------- .nv.info                  --------------------------
	.section	.nv.info,"",@"SHT_CUDA_INFO"
	.align	4


	//----- nvinfo : EIATTR_REGCOUNT
	.align		4
        /*0000*/ 	.byte	0x04, 0x2f
        /*0002*/ 	.short	(.L_2 - .L_1)
	.align		4
.L_1:
        /*0004*/ 	.word	index@(_Z16check_num_kernelyPy)
        /*0008*/ 	.word	0x00000008


	//----- nvinfo : EIATTR_FRAME_SIZE
	.align		4
.L_2:
        /*000c*/ 	.byte	0x04, 0x11
        /*000e*/ 	.short	(.L_4 - .L_3)
	.align		4
.L_3:
        /*0010*/ 	.word	index@(_Z16check_num_kernelyPy)
        /*0014*/ 	.word	0x00000000


	//----- nvinfo : EIATTR_MIN_STACK_SIZE
	.align		4
.L_4:
        /*0018*/ 	.byte	0x04, 0x12
        /*001a*/ 	.short	(.L_6 - .L_5)
	.align		4
.L_5:
        /*001c*/ 	.word	index@(_Z16check_num_kernelyPy)
        /*0020*/ 	.word	0x00000000
.L_6:


//--------------------- .nv.compat                --------------------------
	.section	.nv.compat,"",@"SHT_CUDA_COMPAT_INFO"
	.align	4
        /*0000*/ 	.byte	0x02, 0x09, 0x00, 0x00, 0x02, 0x02, 0x01, 0x00, 0x02, 0x05, 0x05, 0x00, 0x03, 0x07, 0x01, 0x01
        /*0010*/ 	.byte	0x02, 0x03, 0x00, 0x00, 0x02, 0x06, 0x01, 0x00, 0x04, 0x0b, 0x08, 0x00, 0x09, 0x00, 0x00, 0x00
        /*0020*/ 	.byte	0x00, 0x00, 0x00, 0x00


//--------------------- .nv.info._Z16check_num_kernelyPy --------------------------
	.section	.nv.info._Z16check_num_kernelyPy,"",@"SHT_CUDA_INFO"
	.sectionflags	@""
	.align	4


	//----- nvinfo : EIATTR_CUDA_API_VERSION
	.align		4
        /*0000*/ 	.byte	0x04, 0x37
        /*0002*/ 	.short	(.L_8 - .L_7)
.L_7:
        /*0004*/ 	.word	0x00000082


	//----- nvinfo : EIATTR_KPARAM_INFO
	.align		4
.L_8:
        /*0008*/ 	.byte	0x04, 0x17
        /*000a*/ 	.short	(.L_10 - .L_9)
.L_9:
        /*000c*/ 	.word	0x00000000
        /*0010*/ 	.short	0x0001
        /*0012*/ 	.short	0x0008
        /*0014*/ 	.byte	0x00, 0xf5, 0x21, 0x00


	//----- nvinfo : EIATTR_KPARAM_INFO
	.align		4
.L_10:
        /*0018*/ 	.byte	0x04, 0x17
        /*001a*/ 	.short	(.L_12 - .L_11)
.L_11:
        /*001c*/ 	.word	0x00000000
        /*0020*/ 	.short	0x0000
        /*0022*/ 	.short	0x0000
        /*0024*/ 	.byte	0x00, 0xf0, 0x21, 0x00


	//----- nvinfo : EIATTR_SPARSE_MMA_MASK
	.align		4
.L_12:
        /*0028*/ 	.byte	0x03, 0x50
        /*002a*/ 	.short	0x0000


	//----- nvinfo : EIATTR_MAXREG_COUNT
	.align		4
        /*002c*/ 	.byte	0x03, 0x1b
        /*002e*/ 	.short	0x00ff


	//----- nvinfo : EIATTR_MERCURY_ISA_VERSION
	.align		4
        /*0030*/ 	.byte	0x03, 0x5f
        /*0032*/ 	.short	0x0101


	//----- nvinfo : EIATTR_VRC_CTA_INIT_COUNT
	.align		4
        /*0034*/ 	.byte	0x02, 0x4a
	.zero		1
	.zero		1


	//----- nvinfo : EIATTR_EXIT_INSTR_OFFSETS
	.align		4
        /*0038*/ 	.byte	0x04, 0x1c
        /*003a*/ 	.short	(.L_14 - .L_13)


	//   ....[0]....
.L_13:
        /*003c*/ 	.word	0x00000130


	//   ....[1]....
        /*0040*/ 	.word	0x00000210


	//   ....[2]....
        /*0044*/ 	.word	0x000002f0


	//   ....[3]....
        /*0048*/ 	.word	0x000003d0


	//   ....[4]....
        /*004c*/ 	.word	0x000004b0


	//   ....[5]....
        /*0050*/ 	.word	0x00000590


	//   ....[6]....
        /*0054*/ 	.word	0x00000670


	//   ....[7]....
        /*0058*/ 	.word	0x00000750


	//   ....[8]....
        /*005c*/ 	.word	0x00000830


	//   ....[9]....
        /*0060*/ 	.word	0x00000910


	//   ....[10]....
        /*0064*/ 	.word	0x000009f0


	//   ....[11]....
        /*0068*/ 	.word	0x00000ab0


	//   ....[12]....
        /*006c*/ 	.word	0x00000b70


	//   ....[13]....
        /*0070*/ 	.word	0x00000c30


	//   ....[14]....
        /*0074*/ 	.word	0x00000cf0


	//   ....[15]....
        /*0078*/ 	.word	0x00000dd0


	//   ....[16]....
        /*007c*/ 	.word	0x00000e00


	//----- nvinfo : EIATTR_CBANK_PARAM_SIZE
	.align		4
.L_14:
        /*0080*/ 	.byte	0x03, 0x19
        /*0082*/ 	.short	0x0010


	//----- nvinfo : EIATTR_PARAM_CBANK
	.align		4
        /*0084*/ 	.byte	0x04, 0x0a
        /*0086*/ 	.short	(.L_16 - .L_15)
	.align		4
.L_15:
        /*0088*/ 	.word	index@(.nv.constant0._Z16check_num_kernelyPy)
        /*008c*/ 	.short	0x0380
        /*008e*/ 	.short	0x0010


	//----- nvinfo : EIATTR_SW_WAR
	.align		4
.L_16:
        /*0090*/ 	.byte	0x04, 0x36
        /*0092*/ 	.short	(.L_18 - .L_17)
.L_17:
        /*0094*/ 	.word	0x00000008
.L_18:


//--------------------- .nv.callgraph             --------------------------
	.section	.nv.callgraph,"",@"SHT_CUDA_CALLGRAPH"
	.align	4
	.sectionentsize	8
	.align		4
        /*0000*/ 	.word	0x00000000
	.align		4
        /*0004*/ 	.word	0xffffffff
	.align		4
        /*0008*/ 	.word	0x00000000
	.align		4
        /*000c*/ 	.word	0xfffffffe
	.align		4
        /*0010*/ 	.word	0x00000000
	.align		4
        /*0014*/ 	.word	0xfffffffd
	.align		4
        /*0018*/ 	.word	0x00000000
	.align		4
        /*001c*/ 	.word	0xfffffffc


//--------------------- .nv.constant3             --------------------------
	.section	.nv.constant3,"a",@progbits
	.align	4
.nv.constant3:
	.type		prog,@object
	.size		prog,(.L_0 - prog)
prog:
        /*0000*/ 	.byte	0x02, 0x00, 0x00, 0x00, 0x04, 0x00, 0x00, 0x00, 0x01, 0x00, 0x00, 0x00, 0x05, 0x00, 0x00, 0x00
        /*0010*/ 	.byte	0x07, 0x00, 0x00, 0x00, 0x05, 0x00, 0x00, 0x00, 0x01, 0x00, 0x00, 0x00, 0x06, 0x00, 0x00, 0x00
        /*0020*/ 	.byte	0x00, 0x00, 0x00, 0x00, 0x03, 0x00, 0x00, 0x00, 0x04, 0x00, 0x00, 0x00, 0x06, 0x00, 0x00, 0x00
        /*0030*/ 	.byte	0x05, 0x00, 0x00, 0x00, 0x05, 0x00, 0x00, 0x00, 0x03, 0x00, 0x00, 0x00, 0x00, 0x00, 0x00, 0x00
.L_0:


//--------------------- .text._Z16check_num_kernelyPy --------------------------
	.section	.text._Z16check_num_kernelyPy,"ax",@progbits
	.align	128
        .global         _Z16check_num_kernelyPy
        .type           _Z16check_num_kernelyPy,@function
        .size           _Z16check_num_kernelyPy,(.L_x_1 - _Z16check_num_kernelyPy)
        .other          _Z16check_num_kernelyPy,@"STO_CUDA_ENTRY STV_DEFAULT"
_Z16check_num_kernelyPy:
.text._Z16check_num_kernelyPy:
[----:B------:R-:W-:Y:S08]  /*0000*/  LDC R1, c[0x0][0x37c] ;  /* 0x0000df00ff017b82 */ /* 0x000ff00000000800 */
[----:B------:R-:W0:Y:S01]  /*0010*/  S2UR UR4, SR_CTAID.X ;  /* 0x00000000000479c3 */ /* 0x000e220000002500 */
[----:B------:R-:W1:Y:S01]  /*0020*/  S2R R3, SR_TID.X ;  /* 0x0000000000037919 */ /* 0x000e620000002100 */
[----:B------:R-:W0:Y:S06]  /*0030*/  LDCU UR5, c[0x0][0x360] ;  /* 0x00006c00ff0577ac */ /* 0x000e2c0008000800 */
[----:B------:R-:W1:Y:S01]  /*0040*/  LDC.64 R4, c[0x0][0x380] ;  /* 0x0000e000ff047b82 */ /* 0x000e620000000a00 */
[----:B0-----:R-:W-:-:S06]  /*0050*/  UIMAD UR4, UR4, UR5, URZ ;  /* 0x00000005040472a4 */ /* 0x001fcc000f8e02ff */
[----:B-1----:R-:W-:-:S05]  /*0060*/  IADD3 R2, P0, P1, R4, UR4, R3 ;  /* 0x0000000404027c10 */ /* 0x002fca000f91e003 */
[----:B------:R-:W0:Y:S01]  /*0070*/  LDCU UR4, c[0x3][URZ] ;  /* 0x00c00000ff0477ac */ /* 0x000e220008000800 */
[----:B------:R-:W-:Y:S02]  /*0080*/  LOP3.LUT R0, R2, 0x7, RZ, 0xc0, !PT ;  /* 0x0000000702007812 */ /* 0x000fe400078ec0ff */
[----:B------:R-:W-:Y:S02]  /*0090*/  IADD3.X R3, PT, PT, RZ, R5, RZ, P0, P1 ;  /* 0x00000005ff037210 */ /* 0x000fe400007e24ff */
[----:B------:R-:W-:Y:S02]  /*00a0*/  LOP3.LUT R5, R0, 0x5, RZ, 0x3c, !PT ;  /* 0x0000000500057812 */ /* 0x000fe400078e3cff */
[C---:B------:R-:W-:Y:S02]  /*00b0*/  ISETP.GE.U32.AND P0, PT, R2.reuse, 0x8, PT ;  /* 0x000000080200780c */ /* 0x040fe40003f06070 */
[----:B------:R-:W-:Y:S02]  /*00c0*/  SHF.R.U64 R5, R2, R5, R3 ;  /* 0x0000000502057219 */ /* 0x000fe40000001203 */
[----:B------:R-:W-:-:S02]  /*00d0*/  ISETP.GE.U32.AND.EX P0, PT, R3, RZ, PT, P0 ;  /* 0x000000ff0300720c */ /* 0x000fc40003f06100 */
[----:B------:R-:W-:-:S04]  /*00e0*/  LOP3.LUT R0, R5, 0x7, R2, 0x48, !PT ;  /* 0x0000000705007812 */ /* 0x000fc800078e4802 */
[----:B0-----:R-:W-:Y:S01]  /*00f0*/  LOP3.LUT R0, R0, UR4, RZ, 0x3c, !PT ;  /* 0x0000000400007c12 */ /* 0x001fe2000f8e3cff */
[----:B------:R-:W-:-:S03]  /*0100*/  USHF.R.S32.HI UR4, URZ, 0x1f, UR4 ;  /* 0x0000001fff047899 */ /* 0x000fc60008011404 */
[----:B------:R-:W-:-:S04]  /*0110*/  ISETP.NE.U32.AND P1, PT, R0, 0x3, PT ;  /* 0x000000030000780c */ /* 0x000fc80003f25070 */
[----:B------:R-:W-:-:S13]  /*0120*/  ISETP.NE.OR.EX P0, PT, RZ, UR4, !P0, P1 ;  /* 0x00000004ff007c0c */ /* 0x000fda000c705710 */
[----:B------:R-:W-:Y:S05]  /*0130*/  @P0 EXIT ;  /* 0x000000000000094d */ /* 0x000fea0003800000 */
[C-C-:B------:R-:W-:Y:S01]  /*0140*/  SHF.R.U64 R5, R2.reuse, 0x3, R3.reuse ;  /* 0x0000000302057819 */ /* 0x140fe20000001203 */
[----:B------:R-:W0:Y:S01]  /*0150*/  LDCU UR4, c[0x3][0x4] ;  /* 0x00c00080ff0477ac */ /* 0x000e220008000800 */
[----:B------:R-:W-:Y:S02]  /*0160*/  SHF.R.U32.HI R4, RZ, 0x3, R3 ;  /* 0x00000003ff047819 */ /* 0x000fe40000011603 */
[----:B------:R-:W-:Y:S02]  /*0170*/  LOP3.LUT R0, R5, 0x7, RZ, 0xc0, !PT ;  /* 0x0000000705007812 */ /* 0x000fe400078ec0ff */
[----:B------:R-:W-:Y:S02]  /*0180*/  ISETP.GE.U32.AND P0, PT, R2, 0x40, PT ;  /* 0x000000400200780c */ /* 0x000fe40003f06070 */
[----:B------:R-:W-:Y:S02]  /*0190*/  LOP3.LUT R0, R0, 0x5, RZ, 0x3c, !PT ;  /* 0x0000000500007812 */ /* 0x000fe400078e3cff */
[----:B------:R-:W-:-:S02]  /*01a0*/  ISETP.GE.U32.AND.EX P0, PT, R3, RZ, PT, P0 ;  /* 0x000000ff0300720c */ /* 0x000fc40003f06100 */
[----:B------:R-:W-:-:S04]  /*01b0*/  SHF.R.U64 R0, R5, R0, R4 ;  /* 0x0000000005007219 */ /* 0x000fc80000001204 */
        /* <DEDUP_REMOVED lines=122> */
[----:B------:R-:W-:Y:S02]  /*0960*/  ISETP.GE.U32.AND P0, PT, R2, RZ, PT ;  /* 0x000000ff0200720c */ /* 0x000fe40003f06070 */
[----:B------:R-:W-:Y:S02]  /*0970*/  LOP3.LUT R0, R0, 0x5, RZ, 0x3c, !PT ;  /* 0x0000000500007812 */ /* 0x000fe400078e3cff */
[----:B------:R-:W-:-:S02]  /*0980*/  ISETP.GE.U32.AND.EX P1, PT, R3, 0x2, PT, P0 ;  /* 0x000000020300780c */ /* 0x000fc40003f26100 */
[----:B------:R-:W-:-:S04]  /*0990*/  SHF.R.U64 R0, R5, R0, R4 ;  /* 0x0000000005007219 */ /* 0x000fc80000001204 */
[----:B------:R-:W-:-:S04]  /*09a0*/  LOP3.LUT R0, R0, 0x7, R5, 0x48, !PT ;  /* 0x0000000700007812 */ /* 0x000fc800078e4805 */
[----:B0-----:R-:W-:Y:S01]  /*09b0*/  LOP3.LUT R0, R0, UR4, RZ, 0x3c, !PT ;  /* 0x0000000400007c12 */ /* 0x001fe2000f8e3cff */
[----:B------:R-:W-:-:S03]  /*09c0*/  USHF.R.S32.HI UR4, URZ, 0x1f, UR4 ;  /* 0x0000001fff047899 */ /* 0x000fc60008011404 */
[----:B------:R-:W-:-:S04]  /*09d0*/  ISETP.NE.U32.AND P2, PT, R0, 0x3, PT ;  /* 0x000000030000780c */ /* 0x000fc80003f45070 */
[----:B------:R-:W-:-:S13]  /*09e0*/  ISETP.NE.OR.EX P1, PT, RZ, UR4, !P1, P2 ;  /* 0x00000004ff007c0c */ /* 0x000fda000cf25720 */
[----:B------:R-:W-:Y:S05]  /*09f0*/  @P1 EXIT ;  /* 0x000000000000194d */ /* 0x000fea0003800000 */
[----:B------:R-:W-:Y:S01]  /*0a00*/  SHF.R.U32.HI R5, RZ, 0x1, R3 ;  /* 0x00000001ff057819 */ /* 0x000fe20000011603 */
[----:B------:R-:W0:Y:S01]  /*0a10*/  LDCU UR4, c[0x3][0x2c] ;  /* 0x00c00580ff0477ac */ /* 0x000e220008000800 */
[----:B------:R-:W-:Y:S02]  /*0a20*/  ISETP.GE.U32.AND.EX P1, PT, R3, 0x10, PT, P0 ;  /* 0x000000100300780c */ /* 0x000fe40003f26100 */
[----:B------:R-:W-:-:S04]  /*0a30*/  LOP3.LUT R0, R5, 0x7, RZ, 0xc0, !PT ;  /* 0x0000000705007812 */ /* 0x000fc800078ec0ff */
[----:B------:R-:W-:-:S04]  /*0a40*/  LOP3.LUT R0, R0, 0x5, RZ, 0x3c, !PT ;  /* 0x0000000500007812 */ /* 0x000fc800078e3cff */
[----:B------:R-:W-:-:S04]  /*0a50*/  SHF.R.U64 R0, R5, R0, RZ ;  /* 0x0000000005007219 */ /* 0x000fc800000012ff */
        /* <DEDUP_REMOVED lines=44> */
[----:B------:R-:W-:Y:S02]  /*0d20*/  ISETP.GT.U32.AND P0, PT, R2, -0x1, PT ;  /* 0xffffffff0200780c */ /* 0x000fe40003f04070 */
[----:B------:R-:W-:Y:S02]  /*0d30*/  LOP3.LUT R0, R5, 0x7, RZ, 0xc0, !PT ;  /* 0x0000000705007812 */ /* 0x000fe400078ec0ff */
[----:B------:R-:W-:Y:S02]  /*0d40*/  ISETP.GT.U32.AND.EX P0, PT, R3, 0xffff, PT, P0 ;  /* 0x0000ffff0300780c */ /* 0x000fe40003f04100 */
[----:B------:R-:W-:-:S04]  /*0d50*/  LOP3.LUT R0, R0, 0x5, RZ, 0x3c, !PT ;  /* 0x0000000500007812 */ /* 0x000fc800078e3cff */
[----:B------:R-:W-:-:S04]  /*0d60*/  SHF.R.U64 R0, R5, R0, RZ ;  /* 0x0000000005007219 */ /* 0x000fc800000012ff */
[----:B------:R-:W-:-:S04]  /*0d70*/  LOP3.LUT R0, R0, 0x7, R5, 0x48, !PT ;  /* 0x0000000700007812 */ /* 0x000fc800078e4805 */
[----:B0-----:R-:W-:Y:S01]  /*0d80*/  LOP3.LUT R0, R0, UR4, RZ, 0x3c, !PT ;  /* 0x0000000400007c12 */ /* 0x001fe2000f8e3cff */
[----:B------:R-:W-:-:S03]  /*0d90*/  USHF.R.S32.HI UR4, URZ, 0x1f, UR4 ;  /* 0x0000001fff047899 */ /* 0x000fc60008011404 */
[----:B------:R-:W-:-:S04]  /*0da0*/  ISETP.EQ.U32.AND P1, PT, R0, 0x3, PT ;  /* 0x000000030000780c */ /* 0x000fc80003f22070 */
[----:B------:R-:W-:-:S04]  /*0db0*/  ISETP.EQ.AND.EX P1, PT, RZ, UR4, PT, P1 ;  /* 0x00000004ff007c0c */ /* 0x000fc8000bf22310 */
[----:B------:R-:W0:Y:S09]  /*0dc0*/  LDCU.64 UR4, c[0x0][0x358] ;  /* 0x00006b00ff0477ac */ /* 0x000e320008000a00 */
[----:B0-----:R-:W-:Y:S05]  /*0dd0*/  @P0 EXIT P1 ;  /* 0x000000000000094d */ /* 0x001fea0000800000 */
[----:B------:R-:W0:Y:S02]  /*0de0*/  LDC.64 R4, c[0x0][0x388] ;  /* 0x0000e200ff047b82 */ /* 0x000e240000000a00 */
[----:B0-----:R-:W-:Y:S01]  /*0df0*/  STG.E.64 desc[UR4][R4.64], R2 ;  /* 0x0000000204007986 */ /* 0x001fe2000c101b04 */
[----:B------:R-:W-:Y:S05]  /*0e00*/  EXIT ;  /* 0x000000000000794d */ /* 0x000fea0003800000 */
.L_x_0:
[----:B------:R-:W-:-:S00]  /*0e10*/  BRA `(.L_x_0) ;  /* 0xfffffffc00fc7947 */ /* 0x000fc0000383ffff */
[----:B------:R-:W-:-:S00]  /*0e20*/  NOP ;  /* 0x0000000000007918 */ /* 0x000fc00000000000 */
        /* <DEDUP_REMOVED lines=13> */
.L_x_1:


//--------------------- .nv.shared.reserved.0     --------------------------
	.section	.nv.shared.reserved.0,"aw",@nobits
	.weak		__nv_reservedSMEM_offset_0_alias
	.size		__nv_reservedSMEM_offset_0_alias, 0, 64
	.other		__nv_reservedSMEM_offset_0_alias,@"STO_CUDA_RESERVED_SHARED STV_DEFAULT"
__nv_reservedSMEM_offset_0_alias:
	.zero		0
	.zero		64


//--------------------- .nv.constant0._Z16check_num_kernelyPy --------------------------
	.section	.nv.constant0._Z16check_num_kernelyPy,"a",@progbits
	.sectionflags	@""
	.align	4
.nv.constant0._Z16check_num_kernelyPy:
	.zero		912


//--------------------- SYMBOLS --------------------------

	.type		.nv.reservedSmem.offset0,@object
	.size		.nv.reservedSmem.offset0,0x4
